//
// Generated by NVIDIA NVVM Compiler
//
// Compiler Build ID: CL-36424714
// Cuda compilation tools, release 13.0, V13.0.88
// Based on NVVM 20.0.0
//

.version 9.0
.target sm_100
.address_size 64

	// .globl	_Z21mat_vec_matmul_kernelPfS_S_i

.visible .entry _Z21mat_vec_matmul_kernelPfS_S_i(
	.param .u64 .ptr .align 1 _Z21mat_vec_matmul_kernelPfS_S_i_param_0,
	.param .u64 .ptr .align 1 _Z21mat_vec_matmul_kernelPfS_S_i_param_1,
	.param .u64 .ptr .align 1 _Z21mat_vec_matmul_kernelPfS_S_i_param_2,
	.param .u32 _Z21mat_vec_matmul_kernelPfS_S_i_param_3
)
{
	.reg .pred 	%p<11>;
	.reg .b32 	%r<37>;
	.reg .b32 	%f<112>;
	.reg .b64 	%rd<31>;

	ld.param.u64 	%rd11, [_Z21mat_vec_matmul_kernelPfS_S_i_param_0];
	ld.param.u64 	%rd12, [_Z21mat_vec_matmul_kernelPfS_S_i_param_1];
	ld.param.u64 	%rd10, [_Z21mat_vec_matmul_kernelPfS_S_i_param_2];
	ld.param.u32 	%r23, [_Z21mat_vec_matmul_kernelPfS_S_i_param_3];
	cvta.to.global.u64 	%rd1, %rd12;
	cvta.to.global.u64 	%rd2, %rd11;
	mov.u32 	%r24, %ctaid.x;
	mov.u32 	%r25, %ntid.x;
	mov.u32 	%r26, %tid.x;
	mad.lo.s32 	%r1, %r24, %r25, %r26;
	setp.ge.s32 	%p1, %r1, %r23;
	@%p1 bra 	$L__BB0_15;
	setp.lt.s32 	%p2, %r23, 1;
	mov.f32 	%f111, 0f00000000;
	@%p2 bra 	$L__BB0_14;
	mul.lo.s32 	%r2, %r23, %r1;
	and.b32  	%r3, %r23, 15;
	setp.lt.u32 	%p3, %r23, 16;
	mov.f32 	%f111, 0f00000000;
	mov.b32 	%r33, 0;
	@%p3 bra 	$L__BB0_5;
	and.b32  	%r33, %r23, 2147483632;
	neg.s32 	%r31, %r33;
	add.s64 	%rd3, %rd2, 32;
	add.s64 	%rd29, %rd1, 32;
	mov.f32 	%f111, 0f00000000;
	mov.u32 	%r30, %r2;
$L__BB0_4:
	.pragma "nounroll";
	mul.wide.s32 	%rd13, %r30, 4;
	add.s64 	%rd14, %rd3, %rd13;
	ld.global.f32 	%f18, [%rd14+-32];
	ld.global.f32 	%f19, [%rd29+-32];
	fma.rn.f32 	%f20, %f18, %f19, %f111;
	ld.global.f32 	%f21, [%rd14+-28];
	ld.global.f32 	%f22, [%rd29+-28];
	fma.rn.f32 	%f23, %f21, %f22, %f20;
	ld.global.f32 	%f24, [%rd14+-24];
	ld.global.f32 	%f25, [%rd29+-24];
	fma.rn.f32 	%f26, %f24, %f25, %f23;
	ld.global.f32 	%f27, [%rd14+-20];
	ld.global.f32 	%f28, [%rd29+-20];
	fma.rn.f32 	%f29, %f27, %f28, %f26;
	ld.global.f32 	%f30, [%rd14+-16];
	ld.global.f32 	%f31, [%rd29+-16];
	fma.rn.f32 	%f32, %f30, %f31, %f29;
	ld.global.f32 	%f33, [%rd14+-12];
	ld.global.f32 	%f34, [%rd29+-12];
	fma.rn.f32 	%f35, %f33, %f34, %f32;
	ld.global.f32 	%f36, [%rd14+-8];
	ld.global.f32 	%f37, [%rd29+-8];
	fma.rn.f32 	%f38, %f36, %f37, %f35;
	ld.global.f32 	%f39, [%rd14+-4];
	ld.global.f32 	%f40, [%rd29+-4];
	fma.rn.f32 	%f41, %f39, %f40, %f38;
	ld.global.f32 	%f42, [%rd14];
	ld.global.f32 	%f43, [%rd29];
	fma.rn.f32 	%f44, %f42, %f43, %f41;
	ld.global.f32 	%f45, [%rd14+4];
	ld.global.f32 	%f46, [%rd29+4];
	fma.rn.f32 	%f47, %f45, %f46, %f44;
	ld.global.f32 	%f48, [%rd14+8];
	ld.global.f32 	%f49, [%rd29+8];
	fma.rn.f32 	%f50, %f48, %f49, %f47;
	ld.global.f32 	%f51, [%rd14+12];
	ld.global.f32 	%f52, [%rd29+12];
	fma.rn.f32 	%f53, %f51, %f52, %f50;
	ld.global.f32 	%f54, [%rd14+16];
	ld.global.f32 	%f55, [%rd29+16];
	fma.rn.f32 	%f56, %f54, %f55, %f53;
	ld.global.f32 	%f57, [%rd14+20];
	ld.global.f32 	%f58, [%rd29+20];
	fma.rn.f32 	%f59, %f57, %f58, %f56;
	ld.global.f32 	%f60, [%rd14+24];
	ld.global.f32 	%f61, [%rd29+24];
	fma.rn.f32 	%f62, %f60, %f61, %f59;
	ld.global.f32 	%f63, [%rd14+28];
	ld.global.f32 	%f64, [%rd29+28];
	fma.rn.f32 	%f111, %f63, %f64, %f62;
	add.s32 	%r31, %r31, 16;
	add.s32 	%r30, %r30, 16;
	add.s64 	%rd29, %rd29, 64;
	setp.ne.s32 	%p4, %r31, 0;
	@%p4 bra 	$L__BB0_4;
$L__BB0_5:
	setp.eq.s32 	%p5, %r3, 0;
	@%p5 bra 	$L__BB0_14;
	and.b32  	%r11, %r23, 7;
	setp.lt.u32 	%p6, %r3, 8;
	@%p6 bra 	$L__BB0_8;
	add.s32 	%r28, %r33, %r2;
	mul.wide.s32 	%rd15, %r28, 4;
	add.s64 	%rd16, %rd2, %rd15;
	ld.global.f32 	%f66, [%rd16];
	mul.wide.u32 	%rd17, %r33, 4;
	add.s64 	%rd18, %rd1, %rd17;
	ld.global.f32 	%f67, [%rd18];
	fma.rn.f32 	%f68, %f66, %f67, %f111;
	ld.global.f32 	%f69, [%rd16+4];
	ld.global.f32 	%f70, [%rd18+4];
	fma.rn.f32 	%f71, %f69, %f70, %f68;
	ld.global.f32 	%f72, [%rd16+8];
	ld.global.f32 	%f73, [%rd18+8];
	fma.rn.f32 	%f74, %f72, %f73, %f71;
	ld.global.f32 	%f75, [%rd16+12];
	ld.global.f32 	%f76, [%rd18+12];
	fma.rn.f32 	%f77, %f75, %f76, %f74;
	ld.global.f32 	%f78, [%rd16+16];
	ld.global.f32 	%f79, [%rd18+16];
	fma.rn.f32 	%f80, %f78, %f79, %f77;
	ld.global.f32 	%f81, [%rd16+20];
	ld.global.f32 	%f82, [%rd18+20];
	fma.rn.f32 	%f83, %f81, %f82, %f80;
	ld.global.f32 	%f84, [%rd16+24];
	ld.global.f32 	%f85, [%rd18+24];
	fma.rn.f32 	%f86, %f84, %f85, %f83;
	ld.global.f32 	%f87, [%rd16+28];
	ld.global.f32 	%f88, [%rd18+28];
	fma.rn.f32 	%f111, %f87, %f88, %f86;
	add.s32 	%r33, %r33, 8;
$L__BB0_8:
	setp.eq.s32 	%p7, %r11, 0;
	@%p7 bra 	$L__BB0_14;
	and.b32  	%r14, %r23, 3;
	setp.lt.u32 	%p8, %r11, 4;
	@%p8 bra 	$L__BB0_11;
	add.s32 	%r29, %r33, %r2;
	mul.wide.s32 	%rd19, %r29, 4;
	add.s64 	%rd20, %rd2, %rd19;
	ld.global.f32 	%f90, [%rd20];
	mul.wide.u32 	%rd21, %r33, 4;
	add.s64 	%rd22, %rd1, %rd21;
	ld.global.f32 	%f91, [%rd22];
	fma.rn.f32 	%f92, %f90, %f91, %f111;
	ld.global.f32 	%f93, [%rd20+4];
	ld.global.f32 	%f94, [%rd22+4];
	fma.rn.f32 	%f95, %f93, %f94, %f92;
	ld.global.f32 	%f96, [%rd20+8];
	ld.global.f32 	%f97, [%rd22+8];
	fma.rn.f32 	%f98, %f96, %f97, %f95;
	ld.global.f32 	%f99, [%rd20+12];
	ld.global.f32 	%f100, [%rd22+12];
	fma.rn.f32 	%f111, %f99, %f100, %f98;
	add.s32 	%r33, %r33, 4;
$L__BB0_11:
	setp.eq.s32 	%p9, %r14, 0;
	@%p9 bra 	$L__BB0_14;
	mul.wide.u32 	%rd23, %r33, 4;
	add.s64 	%rd30, %rd1, %rd23;
	add.s32 	%r36, %r33, %r2;
	neg.s32 	%r35, %r14;
$L__BB0_13:
	.pragma "nounroll";
	mul.wide.s32 	%rd24, %r36, 4;
	add.s64 	%rd25, %rd2, %rd24;
	ld.global.f32 	%f101, [%rd25];
	ld.global.f32 	%f102, [%rd30];
	fma.rn.f32 	%f111, %f101, %f102, %f111;
	add.s64 	%rd30, %rd30, 4;
	add.s32 	%r36, %r36, 1;
	add.s32 	%r35, %r35, 1;
	setp.ne.s32 	%p10, %r35, 0;
	@%p10 bra 	$L__BB0_13;
$L__BB0_14:
	cvta.to.global.u64 	%rd26, %rd10;
	mul.wide.s32 	%rd27, %r1, 4;
	add.s64 	%rd28, %rd26, %rd27;
	st.global.f32 	[%rd28], %f111;
$L__BB0_15:
	ret;

}


// ===== COMPILED SASS (sm_100) =====

	.target	sm_100

	.elftype	@"ET_EXEC"


//--------------------- .note.nv.tkinfo           --------------------------
	.section	.note.nv.tkinfo,"",@"SHT_NOTE"
	.sectionflags	@"SHF_NOTE_NV_TKINFO"
	.tkinfo
        /*0018*/ 	.word	0x00000002
        /*0030*/ 	.string	""
        /*0030*/ 	.string	"ptxas"
        /*0030*/ 	.string	"Cuda compilation tools, release 13.0, V13.0.88"
        /*0030*/ 	.string	"Build cuda_13.0.r13.0/compiler.36424714_0"
        /*0030*/ 	.string	"-arch sm_100 -m 64 "



//--------------------- .note.nv.cuinfo           --------------------------
	.section	.note.nv.cuinfo,"",@"SHT_NOTE"
	.sectionflags	@"SHF_NOTE_NV_CUINFO"
        /*0018*/ 	.short	0x0002
        /*001a*/ 	.short	0x0064
        /*001c*/ 	.short	0x0082
	.zero		2


//--------------------- .nv.info                  --------------------------
	.section	.nv.info,"",@"SHT_CUDA_INFO"
	.align	4


	//----- nvinfo : EIATTR_REGCOUNT
	.align		4
        /*0000*/ 	.byte	0x04, 0x2f
        /*0002*/ 	.short	(.L_1 - .L_0)
	.align		4
.L_0:
        /*0004*/ 	.word	index@(_Z21mat_vec_matmul_kernelPfS_S_i)
        /*0008*/ 	.word	0x0000001e


	//----- nvinfo : EIATTR_FRAME_SIZE
	.align		4
.L_1:
        /*000c*/ 	.byte	0x04, 0x11
        /*000e*/ 	.short	(.L_3 - .L_2)
	.align		4
.L_2:
        /*0010*/ 	.word	index@(_Z21mat_vec_matmul_kernelPfS_S_i)
        /*0014*/ 	.word	0x00000000


	//----- nvinfo : EIATTR_MIN_STACK_SIZE
	.align		4
.L_3:
        /*0018*/ 	.byte	0x04, 0x12
        /*001a*/ 	.short	(.L_5 - .L_4)
	.align		4
.L_4:
        /*001c*/ 	.word	index@(_Z21mat_vec_matmul_kernelPfS_S_i)
        /*0020*/ 	.word	0x00000000
.L_5:


//--------------------- .nv.compat                --------------------------
	.section	.nv.compat,"",@"SHT_CUDA_COMPAT_INFO"
	.align	4
        /*0000*/ 	.byte	0x02, 0x09, 0x00, 0x00, 0x02, 0x02, 0x01, 0x00, 0x02, 0x05, 0x05, 0x00, 0x03, 0x07, 0x01, 0x01
        /*0010*/ 	.byte	0x02, 0x03, 0x00, 0x00, 0x02, 0x06, 0x01, 0x00, 0x04, 0x0b, 0x08, 0x00, 0x09, 0x00, 0x00, 0x00
        /*0020*/ 	.byte	0x00, 0x00, 0x00, 0x00


//--------------------- .nv.info._Z21mat_vec_matmul_kernelPfS_S_i --------------------------
	.section	.nv.info._Z21mat_vec_matmul_kernelPfS_S_i,"",@"SHT_CUDA_INFO"
	.sectionflags	@""
	.align	4


	//----- nvinfo : EIATTR_CUDA_API_VERSION
	.align		4
        /*0000*/ 	.byte	0x04, 0x37
        /*0002*/ 	.short	(.L_7 - .L_6)
.L_6:
        /*0004*/ 	.word	0x00000082


	//----- nvinfo : EIATTR_KPARAM_INFO
	.align		4
.L_7:
        /*0008*/ 	.byte	0x04, 0x17
        /*000a*/ 	.short	(.L_9 - .L_8)
.L_8:
        /*000c*/ 	.word	0x00000000
        /*0010*/ 	.short	0x0003
        /*0012*/ 	.short	0x0018
        /*0014*/ 	.byte	0x00, 0xf0, 0x11, 0x00


	//----- nvinfo : EIATTR_KPARAM_INFO
	.align		4
.L_9:
        /*0018*/ 	.byte	0x04, 0x17
        /*001a*/ 	.short	(.L_11 - .L_10)
.L_10:
        /*001c*/ 	.word	0x00000000
        /*0020*/ 	.short	0x0002
        /*0022*/ 	.short	0x0010
        /*0024*/ 	.byte	0x00, 0xf5, 0x21, 0x00


	//----- nvinfo : EIATTR_KPARAM_INFO
	.align		4
.L_11:
        /*0028*/ 	.byte	0x04, 0x17
        /*002a*/ 	.short	(.L_13 - .L_12)
.L_12:
        /*002c*/ 	.word	0x00000000
        /*0030*/ 	.short	0x0001
        /*0032*/ 	.short	0x0008
        /*0034*/ 	.byte	0x00, 0xf5, 0x21, 0x00


	//----- nvinfo : EIATTR_KPARAM_INFO
	.align		4
.L_13:
        /*0038*/ 	.byte	0x04, 0x17
        /*003a*/ 	.short	(.L_15 - .L_14)
.L_14:
        /*003c*/ 	.word	0x00000000
        /*0040*/ 	.short	0x0000
        /*0042*/ 	.short	0x0000
        /*0044*/ 	.byte	0x00, 0xf5, 0x21, 0x00


	//----- nvinfo : EIATTR_SPARSE_MMA_MASK
	.align		4
.L_15:
        /*0048*/ 	.byte	0x03, 0x50
        /*004a*/ 	.short	0x0000


	//----- nvinfo : EIATTR_MAXREG_COUNT
	.align		4
        /*004c*/ 	.byte	0x03, 0x1b
        /*004e*/ 	.short	0x00ff


	//----- nvinfo : EIATTR_MERCURY_ISA_VERSION
	.align		4
        /*0050*/ 	.byte	0x03, 0x5f
        /*0052*/ 	.short	0x0101


	//----- nvinfo : EIATTR_VRC_CTA_INIT_COUNT
	.align		4
        /*0054*/ 	.byte	0x02, 0x4a
	.zero		1
	.zero		1


	//----- nvinfo : EIATTR_EXIT_INSTR_OFFSETS
	.align		4
        /*0058*/ 	.byte	0x04, 0x1c
        /*005a*/ 	.short	(.L_17 - .L_16)


	//   ....[0]....
.L_16:
        /*005c*/ 	.word	0x00000070


	//   ....[1]....
        /*0060*/ 	.word	0x00000a80


	//----- nvinfo : EIATTR_CBANK_PARAM_SIZE
	.align		4
.L_17:
        /*0064*/ 	.byte	0x03, 0x19
        /*0066*/ 	.short	0x001c


	//----- nvinfo : EIATTR_PARAM_CBANK
	.align		4
        /*0068*/ 	.byte	0x04, 0x0a
        /*006a*/ 	.short	(.L_19 - .L_18)
	.align		4
.L_18:
        /*006c*/ 	.word	index@(.nv.constant0._Z21mat_vec_matmul_kernelPfS_S_i)
        /*0070*/ 	.short	0x0380
        /*0072*/ 	.short	0x001c


	//----- nvinfo : EIATTR_SW_WAR
	.align		4
.L_19:
        /*0074*/ 	.byte	0x04, 0x36
        /*0076*/ 	.short	(.L_21 - .L_20)
.L_20:
        /*0078*/ 	.word	0x00000008
.L_21:


//--------------------- .nv.callgraph             --------------------------
	.section	.nv.callgraph,"",@"SHT_CUDA_CALLGRAPH"
	.align	4
	.sectionentsize	8
	.align		4
        /*0000*/ 	.word	0x00000000
	.align		4
        /*0004*/ 	.word	0xffffffff
	.align		4
        /*0008*/ 	.word	0x00000000
	.align		4
        /*000c*/ 	.word	0xfffffffe
	.align		4
        /*0010*/ 	.word	0x00000000
	.align		4
        /*0014*/ 	.word	0xfffffffd
	.align		4
        /*0018*/ 	.word	0x00000000
	.align		4
        /*001c*/ 	.word	0xfffffffc


//--------------------- .text._Z21mat_vec_matmul_kernelPfS_S_i --------------------------
	.section	.text._Z21mat_vec_matmul_kernelPfS_S_i,"ax",@progbits
	.align	128
        .global         _Z21mat_vec_matmul_kernelPfS_S_i
        .type           _Z21mat_vec_matmul_kernelPfS_S_i,@function
        .size           _Z21mat_vec_matmul_kernelPfS_S_i,(.L_x_7 - _Z21mat_vec_matmul_kernelPfS_S_i)
        .other          _Z21mat_vec_matmul_kernelPfS_S_i,@"STO_CUDA_ENTRY STV_DEFAULT"
_Z21mat_vec_matmul_kernelPfS_S_i:
.text._Z21mat_vec_matmul_kernelPfS_S_i:
[----:B------:R-:W-:Y:S01]  /*0000*/  LDC R1, c[0x0][0x37c] ;  /* 0x0000df00ff017b82 */ /* 0x000fe20000000800 */
[----:B------:R-:W0:Y:S07]  /*0010*/  S2R R3, SR_TID.X ;  /* 0x0000000000037919 */ /* 0x000e2e0000002100 */
[----:B------:R-:W0:Y:S01]  /*0020*/  S2UR UR4, SR_CTAID.X ;  /* 0x00000000000479c3 */ /* 0x000e220000002500 */
[----:B------:R-:W1:Y:S07]  /*0030*/  LDCU UR16, c[0x0][0x398] ;  /* 0x00007300ff1077ac */ /* 0x000e6e0008000800 */
[----:B------:R-:W0:Y:S02]  /*0040*/  LDC R0, c[0x0][0x360] ;  /* 0x0000d800ff007b82 */ /* 0x000e240000000800 */
[----:B0-----:R-:W-:-:S05]  /*0050*/  IMAD R0, R0, UR4, R3 ;  /* 0x0000000400007c24 */ /* 0x001fca000f8e0203 */
[----:B-1----:R-:W-:-:S13]  /*0060*/  ISETP.GE.AND P0, PT, R0, UR16, PT ;  /* 0x0000001000007c0c */ /* 0x002fda000bf06270 */
[----:B------:R-:W-:Y:S05]  /*0070*/  @P0 EXIT ;  /* 0x000000000000094d */ /* 0x000fea0003800000 */
[----:B------:R-:W-:Y:S01]  /*0080*/  UISETP.GE.AND UP0, UPT, UR16, 0x1, UPT ;  /* 0x000000011000788c */ /* 0x000fe2000bf06270 */
[----:B------:R-:W-:Y:S01]  /*0090*/  HFMA2 R15, -RZ, RZ, 0, 0 ;  /* 0x00000000ff0f7431 */ /* 0x000fe200000001ff */
[----:B------:R-:W0:Y:S07]  /*00a0*/  LDCU.64 UR14, c[0x0][0x358] ;  /* 0x00006b00ff0e77ac */ /* 0x000e2e0008000a00 */
[----:B------:R-:W-:Y:S05]  /*00b0*/  BRA.U !UP0, `(.L_x_0) ;  /* 0x0000000908647547 */ /* 0x000fea000b800000 */
[----:B------:R-:W-:Y:S02]  /*00c0*/  UISETP.GE.U32.AND UP1, UPT, UR16, 0x10, UPT ;  /* 0x000000101000788c */ /* 0x000fe4000bf26070 */
[----:B------:R-:W-:Y:S01]  /*00d0*/  IMAD R7, R0, UR16, RZ ;  /* 0x0000001000077c24 */ /* 0x000fe2000f8e02ff */
[----:B------:R-:W-:Y:S01]  /*00e0*/  ULOP3.LUT UR12, UR16, 0xf, URZ, 0xc0, !UPT ;  /* 0x0000000f100c7892 */ /* 0x000fe2000f8ec0ff */
[----:B------:R-:W-:Y:S02]  /*00f0*/  MOV R15, RZ ;  /* 0x000000ff000f7202 */ /* 0x000fe40000000f00 */
[----:B------:R-:W-:Y:S01]  /*0100*/  MOV R8, RZ ;  /* 0x000000ff00087202 */ /* 0x000fe20000000f00 */
[----:B------:R-:W-:Y:S02]  /*0110*/  UISETP.NE.AND UP0, UPT, UR12, URZ, UPT ;  /* 0x000000ff0c00728c */ /* 0x000fe4000bf05270 */
[----:B------:R-:W-:Y:S09]  /*0120*/  BRA.U !UP1, `(.L_x_1) ;  /* 0x0000000509147547 */ /* 0x000ff2000b800000 */
[----:B------:R-:W1:Y:S01]  /*0130*/  LDCU.128 UR8, c[0x0][0x380] ;  /* 0x00007000ff0877ac */ /* 0x000e620008000c00 */
[----:B------:R-:W-:Y:S02]  /*0140*/  MOV R15, RZ ;  /* 0x000000ff000f7202 */ /* 0x000fe40000000f00 */
[----:B------:R-:W-:Y:S01]  /*0150*/  MOV R6, R7 ;  /* 0x0000000700067202 */ /* 0x000fe20000000f00 */
[----:B------:R-:W-:-:S06]  /*0160*/  ULOP3.LUT UR13, UR16, 0x7ffffff0, URZ, 0xc0, !UPT ;  /* 0x7ffffff0100d7892 */ /* 0x000fcc000f8ec0ff */
[----:B------:R-:W-:Y:S01]  /*0170*/  MOV R8, UR13 ;  /* 0x0000000d00087c02 */ /* 0x000fe20008000f00 */
[----:B-1----:R-:W-:Y:S02]  /*0180*/  UIADD3 UR4, UP2, UPT, UR10, 0x20, URZ ;  /* 0x000000200a047890 */ /* 0x002fe4000ff5e0ff */
[----:B------:R-:W-:Y:S02]  /*0190*/  UIADD3 UR6, UP1, UPT, UR8, 0x20, URZ ;  /* 0x0000002008067890 */ /* 0x000fe4000ff3e0ff */
[----:B------:R-:W-:Y:S02]  /*01a0*/  UIADD3.X UR5, UPT, UPT, URZ, UR11, URZ, UP2, !UPT ;  /* 0x0000000bff057290 */ /* 0x000fe400097fe4ff */
[----:B------:R-:W-:Y:S01]  /*01b0*/  MOV R2, UR4 ;  /* 0x0000000400027c02 */ /* 0x000fe20008000f00 */
[----:B------:R-:W-:Y:S02]  /*01c0*/  UIADD3 UR8, UPT, UPT, -UR13, URZ, URZ ;  /* 0x000000ff0d087290 */ /* 0x000fe4000fffe1ff */
[----:B------:R-:W-:Y:S01]  /*01d0*/  UIADD3.X UR7, UPT, UPT, URZ, UR9, URZ, UP1, !UPT ;  /* 0x00000009ff077290 */ /* 0x000fe20008ffe4ff */
[----:B------:R-:W-:-:S11]  /*01e0*/  MOV R3, UR5 ;  /* 0x0000000500037c02 */ /* 0x000fd60008000f00 */
.L_x_2:
[----:B------:R-:W-:Y:S01]  /*01f0*/  MOV R4, UR6 ;  /* 0x0000000600047c02 */ /* 0x000fe20008000f00 */
[----:B0-----:R-:W2:Y:S01]  /*0200*/  LDG.E R17, desc[UR14][R2.64+-0x20] ;  /* 0xffffe00e02117981 */ /* 0x001ea2000c1e1900 */
[----:B------:R-:W-:-:S03]  /*0210*/  MOV R5, UR7 ;  /* 0x0000000700057c02 */ /* 0x000fc60008000f00 */
[----:B------:R-:W3:Y:S01]  /*0220*/  LDG.E R25, desc[UR14][R2.64+-0x1c] ;  /* 0xffffe40e02197981 */ /* 0x000ee2000c1e1900 */
[----:B------:R-:W-:-:S03]  /*0230*/  IMAD.WIDE R4, R6, 0x4, R4 ;  /* 0x0000000406047825 */ /* 0x000fc600078e0204 */
[----:B------:R-:W4:Y:S04]  /*0240*/  LDG.E R19, desc[UR14][R2.64+-0x18] ;  /* 0xffffe80e02137981 */ /* 0x000f28000c1e1900 */
[----:B------:R-:W2:Y:S04]  /*0250*/  LDG.E R16, desc[UR14][R4.64+-0x20] ;  /* 0xffffe00e04107981 */ /* 0x000ea8000c1e1900 */
[----:B------:R-:W3:Y:S04]  /*0260*/  LDG.E R18, desc[UR14][R4.64+-0x1c] ;  /* 0xffffe40e04127981 */ /* 0x000ee8000c1e1900 */
[----:B------:R-:W4:Y:S04]  /*0270*/  LDG.E R20, desc[UR14][R4.64+-0x18] ;  /* 0xffffe80e04147981 */ /* 0x000f28000c1e1900 */
[----:B------:R-:W5:Y:S04]  /*0280*/  LDG.E R22, desc[UR14][R2.64+-0x14] ;  /* 0xffffec0e02167981 */ /* 0x000f68000c1e1900 */
        /* <DEDUP_REMOVED lines=8> */
[----:B------:R-:W5:Y:S01]  /*0310*/  LDG.E R14, desc[UR14][R4.64+-0x4] ;  /* 0xfffffc0e040e7981 */ /* 0x000f62000c1e1900 */
[----:B--2---:R-:W-:-:S03]  /*0320*/  FFMA R17, R16, R17, R15 ;  /* 0x0000001110117223 */ /* 0x004fc6000000000f */
[----:B------:R-:W2:Y:S04]  /*0330*/  LDG.E R15, desc[UR14][R2.64] ;  /* 0x0000000e020f7981 */ /* 0x000ea8000c1e1900 */
[----:B------:R-:W2:Y:S01]  /*0340*/  LDG.E R16, desc[UR14][R4.64] ;  /* 0x0000000e04107981 */ /* 0x000ea2000c1e1900 */
[----:B---3--:R-:W-:-:S03]  /*0350*/  FFMA R25, R18, R25, R17 ;  /* 0x0000001912197223 */ /* 0x008fc60000000011 */
[----:B------:R-:W3:Y:S01]  /*0360*/  LDG.E R17, desc[UR14][R2.64+0x4] ;  /* 0x0000040e02117981 */ /* 0x000ee2000c1e1900 */
[----:B----4-:R-:W-:-:S03]  /*0370*/  FFMA R26, R20, R19, R25 ;  /* 0x00000013141a7223 */ /* 0x010fc60000000019 */
[----:B------:R-:W3:Y:S04]  /*0380*/  LDG.E R18, desc[UR14][R4.64+0x4] ;  /* 0x0000040e04127981 */ /* 0x000ee8000c1e1900 */
[----:B------:R-:W4:Y:S01]  /*0390*/  LDG.E R20, desc[UR14][R2.64+0x8] ;  /* 0x0000080e02147981 */ /* 0x000f22000c1e1900 */
[----:B-----5:R-:W-:-:S03]  /*03a0*/  FFMA R25, R21, R22, R26 ;  /* 0x0000001615197223 */ /* 0x020fc6000000001a */
[----:B------:R-:W4:Y:S04]  /*03b0*/  LDG.E R19, desc[UR14][R4.64+0x8] ;  /* 0x0000080e04137981 */ /* 0x000f28000c1e1900 */
[----:B------:R-:W5:Y:S01]  /*03c0*/  LDG.E R22, desc[UR14][R2.64+0xc] ;  /* 0x00000c0e02167981 */ /* 0x000f62000c1e1900 */
[----:B------:R-:W-:-:S03]  /*03d0*/  FFMA R25, R24, R23, R25 ;  /* 0x0000001718197223 */ /* 0x000fc60000000019 */
[----:B------:R-:W5:Y:S04]  /*03e0*/  LDG.E R21, desc[UR14][R4.64+0xc] ;  /* 0x00000c0e04157981 */ /* 0x000f68000c1e1900 */
[----:B------:R-:W5:Y:S01]  /*03f0*/  LDG.E R24, desc[UR14][R2.64+0x10] ;  /* 0x0000100e02187981 */ /* 0x000f62000c1e1900 */
[----:B------:R-:W-:-:S03]  /*0400*/  FFMA R25, R10, R9, R25 ;  /* 0x000000090a197223 */ /* 0x000fc60000000019 */
[----:B------:R-:W5:Y:S04]  /*0410*/  LDG.E R23, desc[UR14][R4.64+0x10] ;  /* 0x0000100e04177981 */ /* 0x000f68000c1e1900 */
[----:B------:R-:W5:Y:S01]  /*0420*/  LDG.E R10, desc[UR14][R2.64+0x14] ;  /* 0x0000140e020a7981 */ /* 0x000f62000c1e1900 */
[----:B------:R-:W-:-:S03]  /*0430*/  FFMA R27, R12, R11, R25 ;  /* 0x0000000b0c1b7223 */ /* 0x000fc60000000019 */
[----:B------:R-:W5:Y:S04]  /*0440*/  LDG.E R9, desc[UR14][R4.64+0x14] ;  /* 0x0000140e04097981 */ /* 0x000f68000c1e1900 */
[----:B------:R-:W5:Y:S04]  /*0450*/  LDG.E R11, desc[UR14][R2.64+0x18] ;  /* 0x0000180e020b7981 */ /* 0x000f68000c1e1900 */
[----:B------:R-:W5:Y:S04]  /*0460*/  LDG.E R12, desc[UR14][R4.64+0x18] ;  /* 0x0000180e040c7981 */ /* 0x000f68000c1e1900 */
[----:B------:R-:W5:Y:S04]  /*0470*/  LDG.E R25, desc[UR14][R4.64+0x1c] ;  /* 0x00001c0e04197981 */ /* 0x000f68000c1e1900 */
[----:B------:R0:W5:Y:S01]  /*0480*/  LDG.E R26, desc[UR14][R2.64+0x1c] ;  /* 0x00001c0e021a7981 */ /* 0x000162000c1e1900 */
[----:B------:R-:W-:Y:S01]  /*0490*/  FFMA R13, R14, R13, R27 ;  /* 0x0000000d0e0d7223 */ /* 0x000fe2000000001b */
[----:B------:R-:W-:-:S04]  /*04a0*/  UIADD3 UR8, UPT, UPT, UR8, 0x10, URZ ;  /* 0x0000001008087890 */ /* 0x000fc8000fffe0ff */
[----:B------:R-:W-:Y:S01]  /*04b0*/  UISETP.NE.AND UP1, UPT, UR8, URZ, UPT ;  /* 0x000000ff0800728c */ /* 0x000fe2000bf25270 */
[----:B0-----:R-:W-:Y:S02]  /*04c0*/  IADD3 R2, P0, PT, R2, 0x40, RZ ;  /* 0x0000004002027810 */ /* 0x001fe40007f1e0ff */
[----:B------:R-:W-:Y:S02]  /*04d0*/  IADD3 R6, PT, PT, R6, 0x10, RZ ;  /* 0x0000001006067810 */ /* 0x000fe40007ffe0ff */
[----:B------:R-:W-:Y:S01]  /*04e0*/  IADD3.X R3, PT, PT, RZ, R3, RZ, P0, !PT ;  /* 0x00000003ff037210 */ /* 0x000fe200007fe4ff */
[----:B--2---:R-:W-:-:S04]  /*04f0*/  FFMA R13, R16, R15, R13 ;  /* 0x0000000f100d7223 */ /* 0x004fc8000000000d */
[----:B---3--:R-:W-:-:S04]  /*0500*/  FFMA R18, R18, R17, R13 ;  /* 0x0000001112127223 */ /* 0x008fc8000000000d */
[----:B----4-:R-:W-:-:S04]  /*0510*/  FFMA R18, R19, R20, R18 ;  /* 0x0000001413127223 */ /* 0x010fc80000000012 */
[----:B-----5:R-:W-:-:S04]  /*0520*/  FFMA R18, R21, R22, R18 ;  /* 0x0000001615127223 */ /* 0x020fc80000000012 */
[----:B------:R-:W-:-:S04]  /*0530*/  FFMA R18, R23, R24, R18 ;  /* 0x0000001817127223 */ /* 0x000fc80000000012 */
[----:B------:R-:W-:-:S04]  /*0540*/  FFMA R9, R9, R10, R18 ;  /* 0x0000000a09097223 */ /* 0x000fc80000000012 */
[----:B------:R-:W-:-:S04]  /*0550*/  FFMA R12, R12, R11, R9 ;  /* 0x0000000b0c0c7223 */ /* 0x000fc80000000009 */
[----:B------:R-:W-:Y:S01]  /*0560*/  FFMA R15, R25, R26, R12 ;  /* 0x0000001a190f7223 */ /* 0x000fe2000000000c */
[----:B------:R-:W-:Y:S06]  /*0570*/  BRA.U UP1, `(.L_x_2) ;  /* 0xfffffffd011c7547 */ /* 0x000fec000b83ffff */
.L_x_1:
[----:B------:R-:W-:Y:S05]  /*0580*/  BRA.U !UP0, `(.L_x_0) ;  /* 0x0000000508307547 */ /* 0x000fea000b800000 */
[----:B------:R-:W-:Y:S02]  /*0590*/  UISETP.GE.U32.AND UP0, UPT, UR12, 0x8, UPT ;  /* 0x000000080c00788c */ /* 0x000fe4000bf06070 */
[----:B------:R-:W-:-:S04]  /*05a0*/  ULOP3.LUT UR5, UR16, 0x7, URZ, 0xc0, !UPT ;  /* 0x0000000710057892 */ /* 0x000fc8000f8ec0ff */
[----:B------:R-:W-:-:S03]  /*05b0*/  UISETP.NE.AND UP1, UPT, UR5, URZ, UPT ;  /* 0x000000ff0500728c */ /* 0x000fc6000bf25270 */
[----:B------:R-:W-:Y:S08]  /*05c0*/  BRA.U !UP0, `(.L_x_3) ;  /* 0x0000000108787547 */ /* 0x000ff0000b800000 */
[----:B------:R-:W1:Y:S01]  /*05d0*/  LDC.64 R2, c[0x0][0x380] ;  /* 0x0000e000ff027b82 */ /* 0x000e620000000a00 */
[----:B------:R-:W-:-:S07]  /*05e0*/  IADD3 R9, PT, PT, R7, R8, RZ ;  /* 0x0000000807097210 */ /* 0x000fce0007ffe0ff */
[----:B------:R-:W2:Y:S01]  /*05f0*/  LDC.64 R4, c[0x0][0x388] ;  /* 0x0000e200ff047b82 */ /* 0x000ea20000000a00 */
[----:B-1----:R-:W-:-:S05]  /*0600*/  IMAD.WIDE R2, R9, 0x4, R2 ;  /* 0x0000000409027825 */ /* 0x002fca00078e0202 */
[----:B0-----:R-:W3:Y:S01]  /*0610*/  LDG.E R10, desc[UR14][R2.64] ;  /* 0x0000000e020a7981 */ /* 0x001ee2000c1e1900 */
[----:B--2---:R-:W-:-:S03]  /*0620*/  IMAD.WIDE.U32 R4, R8, 0x4, R4 ;  /* 0x0000000408047825 */ /* 0x004fc600078e0004 */
[----:B------:R-:W2:Y:S04]  /*0630*/  LDG.E R13, desc[UR14][R2.64+0x4] ;  /* 0x0000040e020d7981 */ /* 0x000ea8000c1e1900 */
[----:B------:R-:W3:Y:S04]  /*0640*/  LDG.E R11, desc[UR14][R4.64] ;  /* 0x0000000e040b7981 */ /* 0x000ee8000c1e1900 */
[----:B------:R-:W2:Y:S04]  /*0650*/  LDG.E R12, desc[UR14][R4.64+0x4] ;  /* 0x0000040e040c7981 */ /* 0x000ea8000c1e1900 */
[----:B------:R-:W4:Y:S04]  /*0660*/  LDG.E R17, desc[UR14][R2.64+0x8] ;  /* 0x0000080e02117981 */ /* 0x000f28000c1e1900 */
        /* <DEDUP_REMOVED lines=11> */
[----:B------:R-:W-:Y:S01]  /*0720*/  IADD3 R8, PT, PT, R8, 0x8, RZ ;  /* 0x0000000808087810 */ /* 0x000fe20007ffe0ff */
[----:B---3--:R-:W-:-:S04]  /*0730*/  FFMA R10, R10, R11, R15 ;  /* 0x0000000b0a0a7223 */ /* 0x008fc8000000000f */
[----:B--2---:R-:W-:-:S04]  /*0740*/  FFMA R10, R13, R12, R10 ;  /* 0x0000000c0d0a7223 */ /* 0x004fc8000000000a */
[----:B----4-:R-:W-:-:S04]  /*0750*/  FFMA R10, R17, R14, R10 ;  /* 0x0000000e110a7223 */ /* 0x010fc8000000000a */
[----:B-----5:R-:W-:-:S04]  /*0760*/  FFMA R10, R19, R16, R10 ;  /* 0x00000010130a7223 */ /* 0x020fc8000000000a */
[----:B------:R-:W-:-:S04]  /*0770*/  FFMA R10, R21, R18, R10 ;  /* 0x00000012150a7223 */ /* 0x000fc8000000000a */
[----:B------:R-:W-:-:S04]  /*0780*/  FFMA R23, R23, R20, R10 ;  /* 0x0000001417177223 */ /* 0x000fc8000000000a */
[----:B------:R-:W-:-:S04]  /*0790*/  FFMA R6, R6, R9, R23 ;  /* 0x0000000906067223 */ /* 0x000fc80000000017 */
[----:B------:R-:W-:-:S07]  /*07a0*/  FFMA R15, R25, R22, R6 ;  /* 0x00000016190f7223 */ /* 0x000fce0000000006 */
.L_x_3:
        /* <DEDUP_REMOVED lines=17> */
[----:B------:R-:W5:Y:S01]  /*08c0*/  LDG.E R14, desc[UR14][R4.64+0xc] ;  /* 0x00000c0e040e7981 */ /* 0x000f62000c1e1900 */
[----:B------:R-:W-:Y:S01]  /*08d0*/  IADD3 R8, PT, PT, R8, 0x4, RZ ;  /* 0x0000000408087810 */ /* 0x000fe20007ffe0ff */
[----:B---3--:R-:W-:-:S04]  /*08e0*/  FFMA R6, R6, R9, R15 ;  /* 0x0000000906067223 */ /* 0x008fc8000000000f */
[----:B--2---:R-:W-:-:S04]  /*08f0*/  FFMA R6, R11, R10, R6 ;  /* 0x0000000a0b067223 */ /* 0x004fc80000000006 */
[----:B----4-:R-:W-:-:S04]  /*0900*/  FFMA R6, R13, R12, R6 ;  /* 0x0000000c0d067223 */ /* 0x010fc80000000006 */
[----:B-----5:R-:W-:-:S07]  /*0910*/  FFMA R15, R17, R14, R6 ;  /* 0x0000000e110f7223 */ /* 0x020fce0000000006 */
.L_x_4:
[----:B------:R-:W-:Y:S05]  /*0920*/  BRA.U !UP1, `(.L_x_0) ;  /* 0x0000000109487547 */ /* 0x000fea000b800000 */
[----:B------:R-:W1:Y:S01]  /*0930*/  LDC.64 R2, c[0x0][0x388] ;  /* 0x0000e200ff027b82 */ /* 0x000e620000000a00 */
[----:B------:R-:W-:Y:S01]  /*0940*/  IADD3 R7, PT, PT, R7, R8, RZ ;  /* 0x0000000807077210 */ /* 0x000fe20007ffe0ff */
[----:B------:R-:W-:-:S06]  /*0950*/  UIADD3 UR4, UPT, UPT, -UR4, URZ, URZ ;  /* 0x000000ff04047290 */ /* 0x000fcc000fffe1ff */
[----:B------:R-:W2:Y:S01]  /*0960*/  LDC.64 R10, c[0x0][0x380] ;  /* 0x0000e000ff0a7b82 */ /* 0x000ea20000000a00 */
[----:B-1----:R-:W-:-:S03]  /*0970*/  IMAD.WIDE.U32 R2, R8, 0x4, R2 ;  /* 0x0000000408027825 */ /* 0x002fc600078e0002 */
[----:B------:R-:W-:Y:S02]  /*0980*/  MOV R6, R2 ;  /* 0x0000000200067202 */ /* 0x000fe40000000f00 */
[----:B------:R-:W-:-:S07]  /*0990*/  MOV R5, R3 ;  /* 0x0000000300057202 */ /* 0x000fce0000000f00 */
.L_x_5:
[----:B--2---:R-:W-:Y:S01]  /*09a0*/  IMAD.WIDE R2, R7, 0x4, R10 ;  /* 0x0000000407027825 */ /* 0x004fe200078e020a */
[----:B------:R-:W-:-:S05]  /*09b0*/  MOV R4, R6 ;  /* 0x0000000600047202 */ /* 0x000fca0000000f00 */
[----:B0-----:R-:W2:Y:S04]  /*09c0*/  LDG.E R2, desc[UR14][R2.64] ;  /* 0x0000000e02027981 */ /* 0x001ea8000c1e1900 */
[----:B------:R0:W2:Y:S01]  /*09d0*/  LDG.E R4, desc[UR14][R4.64] ;  /* 0x0000000e04047981 */ /* 0x0000a2000c1e1900 */
[----:B------:R-:W-:Y:S01]  /*09e0*/  UIADD3 UR4, UPT, UPT, UR4, 0x1, URZ ;  /* 0x0000000104047890 */ /* 0x000fe2000fffe0ff */
[----:B------:R-:W-:Y:S02]  /*09f0*/  IADD3 R6, P0, PT, R6, 0x4, RZ ;  /* 0x0000000406067810 */ /* 0x000fe40007f1e0ff */
[----:B------:R-:W-:Y:S01]  /*0a00*/  IADD3 R7, PT, PT, R7, 0x1, RZ ;  /* 0x0000000107077810 */ /* 0x000fe20007ffe0ff */
[----:B------:R-:W-:Y:S01]  /*0a10*/  UISETP.NE.AND UP0, UPT, UR4, URZ, UPT ;  /* 0x000000ff0400728c */ /* 0x000fe2000bf05270 */
[----:B0-----:R-:W-:Y:S01]  /*0a20*/  IADD3.X R5, PT, PT, RZ, R5, RZ, P0, !PT ;  /* 0x00000005ff057210 */ /* 0x001fe200007fe4ff */
[----:B--2---:R-:W-:-:S07]  /*0a30*/  FFMA R15, R2, R4, R15 ;  /* 0x00000004020f7223 */ /* 0x004fce000000000f */
[----:B------:R-:W-:Y:S05]  /*0a40*/  BRA.U UP0, `(.L_x_5) ;  /* 0xfffffffd00d47547 */ /* 0x000fea000b83ffff */
.L_x_0:
[----:B------:R-:W1:Y:S02]  /*0a50*/  LDC.64 R2, c[0x0][0x390] ;  /* 0x0000e400ff027b82 */ /* 0x000e640000000a00 */
[----:B-1----:R-:W-:-:S05]  /*0a60*/  IMAD.WIDE R2, R0, 0x4, R2 ;  /* 0x0000000400027825 */ /* 0x002fca00078e0202 */
[----:B0-----:R-:W-:Y:S01]  /*0a70*/  STG.E desc[UR14][R2.64], R15 ;  /* 0x0000000f02007986 */ /* 0x001fe2000c10190e */
[----:B------:R-:W-:Y:S05]  /*0a80*/  EXIT ;  /* 0x000000000000794d */ /* 0x000fea0003800000 */
.L_x_6:
[----:B------:R-:W-:-:S00]  /*0a90*/  BRA `(.L_x_6) ;  /* 0xfffffffc00fc7947 */ /* 0x000fc0000383ffff */
[----:B------:R-:W-:-:S00]  /*0aa0*/  NOP ;  /* 0x0000000000007918 */ /* 0x000fc00000000000 */
        /* <DEDUP_REMOVED lines=13> */
.L_x_7:


//--------------------- .nv.shared.reserved.0     --------------------------
	.section	.nv.shared.reserved.0,"aw",@nobits
	.weak		__nv_reservedSMEM_offset_0_alias
	.size		__nv_reservedSMEM_offset_0_alias, 0, 64
	.other		__nv_reservedSMEM_offset_0_alias,@"STO_CUDA_RESERVED_SHARED STV_DEFAULT"
__nv_reservedSMEM_offset_0_alias:
	.zero		0
	.zero		64


//--------------------- .nv.constant0._Z21mat_vec_matmul_kernelPfS_S_i --------------------------
	.section	.nv.constant0._Z21mat_vec_matmul_kernelPfS_S_i,"a",@progbits
	.sectionflags	@""
	.align	4
.nv.constant0._Z21mat_vec_matmul_kernelPfS_S_i:
	.zero		924


//--------------------- SYMBOLS --------------------------

	.type		.nv.reservedSmem.offset0,@object
	.size		.nv.reservedSmem.offset0,0x4
